//
// Generated by NVIDIA NVVM Compiler
//
// Compiler Build ID: CL-36424714
// Cuda compilation tools, release 13.0, V13.0.88
// Based on NVVM 20.0.0
//

.version 9.0
.target sm_100
.address_size 64

	// .globl	_Z12apply_filterPhS_S_jj

.visible .entry _Z12apply_filterPhS_S_jj(
	.param .u64 .ptr .align 1 _Z12apply_filterPhS_S_jj_param_0,
	.param .u64 .ptr .align 1 _Z12apply_filterPhS_S_jj_param_1,
	.param .u64 .ptr .align 1 _Z12apply_filterPhS_S_jj_param_2,
	.param .u32 _Z12apply_filterPhS_S_jj_param_3,
	.param .u32 _Z12apply_filterPhS_S_jj_param_4
)
{
	.reg .pred 	%p<2>;
	.reg .b16 	%rs<5>;
	.reg .b32 	%r<15>;
	.reg .b64 	%rd<11>;
	.reg .b64 	%fd<7>;

	ld.param.u64 	%rd1, [_Z12apply_filterPhS_S_jj_param_0];
	ld.param.u64 	%rd2, [_Z12apply_filterPhS_S_jj_param_1];
	ld.param.u64 	%rd3, [_Z12apply_filterPhS_S_jj_param_2];
	ld.param.u32 	%r2, [_Z12apply_filterPhS_S_jj_param_3];
	ld.param.u32 	%r3, [_Z12apply_filterPhS_S_jj_param_4];
	mov.u32 	%r4, %ctaid.x;
	mov.u32 	%r5, %ctaid.y;
	mov.u32 	%r6, %nctaid.x;
	mad.lo.s32 	%r7, %r5, %r6, %r4;
	mov.u32 	%r8, %ntid.x;
	mov.u32 	%r9, %ntid.y;
	mov.u32 	%r10, %tid.x;
	mov.u32 	%r11, %tid.y;
	mad.lo.s32 	%r12, %r7, %r9, %r11;
	mad.lo.s32 	%r1, %r12, %r8, %r10;
	mul.lo.s32 	%r13, %r3, %r2;
	setp.ge.u32 	%p1, %r1, %r13;
	@%p1 bra 	$L__BB0_2;
	cvta.to.global.u64 	%rd4, %rd1;
	cvta.to.global.u64 	%rd5, %rd2;
	cvta.to.global.u64 	%rd6, %rd3;
	cvt.u64.u32 	%rd7, %r1;
	add.s64 	%rd8, %rd4, %rd7;
	ld.global.u8 	%rs1, [%rd8];
	cvt.rn.f64.u16 	%fd1, %rs1;
	add.s64 	%rd9, %rd5, %rd7;
	ld.global.u8 	%rs2, [%rd9];
	cvt.rn.f64.u16 	%fd2, %rs2;
	mul.f64 	%fd3, %fd2, 0d3FE6E2EB1C432CA5;
	fma.rn.f64 	%fd4, %fd1, 0d3FCB367A0F9096BC, %fd3;
	add.s64 	%rd10, %rd6, %rd7;
	ld.global.u8 	%rs3, [%rd10];
	cvt.rn.f64.u16 	%fd5, %rs3;
	fma.rn.f64 	%fd6, %fd5, 0d3FB27BB2FEC56D5D, %fd4;
	cvt.rzi.u32.f64 	%r14, %fd6;
	cvt.u16.u32 	%rs4, %r14;
	st.global.u8 	[%rd8], %rs4;
	st.global.u8 	[%rd9], %rs4;
	st.global.u8 	[%rd10], %rs4;
$L__BB0_2:
	ret;

}


// ===== COMPILED SASS (sm_100) =====

	.target	sm_100

	.elftype	@"ET_EXEC"


//--------------------- .note.nv.tkinfo           --------------------------
	.section	.note.nv.tkinfo,"",@"SHT_NOTE"
	.sectionflags	@"SHF_NOTE_NV_TKINFO"
	.tkinfo
        /*0018*/ 	.word	0x00000002
        /*0030*/ 	.string	""
        /*0030*/ 	.string	"ptxas"
        /*0030*/ 	.string	"Cuda compilation tools, release 13.0, V13.0.88"
        /*0030*/ 	.string	"Build cuda_13.0.r13.0/compiler.36424714_0"
        /*0030*/ 	.string	"-arch sm_100 -m 64 "



//--------------------- .note.nv.cuinfo           --------------------------
	.section	.note.nv.cuinfo,"",@"SHT_NOTE"
	.sectionflags	@"SHF_NOTE_NV_CUINFO"
        /*0018*/ 	.short	0x0002
        /*001a*/ 	.short	0x0064
        /*001c*/ 	.short	0x0082
	.zero		2


//--------------------- .nv.info                  --------------------------
	.section	.nv.info,"",@"SHT_CUDA_INFO"
	.align	4


	//----- nvinfo : EIATTR_REGCOUNT
	.align		4
        /*0000*/ 	.byte	0x04, 0x2f
        /*0002*/ 	.short	(.L_1 - .L_0)
	.align		4
.L_0:
        /*0004*/ 	.word	index@(_Z12apply_filterPhS_S_jj)
        /*0008*/ 	.word	0x00000011


	//----- nvinfo : EIATTR_FRAME_SIZE
	.align		4
.L_1:
        /*000c*/ 	.byte	0x04, 0x11
        /*000e*/ 	.short	(.L_3 - .L_2)
	.align		4
.L_2:
        /*0010*/ 	.word	index@(_Z12apply_filterPhS_S_jj)
        /*0014*/ 	.word	0x00000000


	//----- nvinfo : EIATTR_MIN_STACK_SIZE
	.align		4
.L_3:
        /*0018*/ 	.byte	0x04, 0x12
        /*001a*/ 	.short	(.L_5 - .L_4)
	.align		4
.L_4:
        /*001c*/ 	.word	index@(_Z12apply_filterPhS_S_jj)
        /*0020*/ 	.word	0x00000000
.L_5:


//--------------------- .nv.compat                --------------------------
	.section	.nv.compat,"",@"SHT_CUDA_COMPAT_INFO"
	.align	4
        /*0000*/ 	.byte	0x02, 0x09, 0x00, 0x00, 0x02, 0x02, 0x01, 0x00, 0x02, 0x05, 0x05, 0x00, 0x03, 0x07, 0x01, 0x01
        /*0010*/ 	.byte	0x02, 0x03, 0x00, 0x00, 0x02, 0x06, 0x01, 0x00, 0x04, 0x0b, 0x08, 0x00, 0x01, 0x00, 0x00, 0x00
        /*0020*/ 	.byte	0x00, 0x00, 0x00, 0x00


//--------------------- .nv.info._Z12apply_filterPhS_S_jj --------------------------
	.section	.nv.info._Z12apply_filterPhS_S_jj,"",@"SHT_CUDA_INFO"
	.sectionflags	@""
	.align	4


	//----- nvinfo : EIATTR_CUDA_API_VERSION
	.align		4
        /*0000*/ 	.byte	0x04, 0x37
        /*0002*/ 	.short	(.L_7 - .L_6)
.L_6:
        /*0004*/ 	.word	0x00000082


	//----- nvinfo : EIATTR_KPARAM_INFO
	.align		4
.L_7:
        /*0008*/ 	.byte	0x04, 0x17
        /*000a*/ 	.short	(.L_9 - .L_8)
.L_8:
        /*000c*/ 	.word	0x00000000
        /*0010*/ 	.short	0x0004
        /*0012*/ 	.short	0x001c
        /*0014*/ 	.byte	0x00, 0xf0, 0x11, 0x00


	//----- nvinfo : EIATTR_KPARAM_INFO
	.align		4
.L_9:
        /*0018*/ 	.byte	0x04, 0x17
        /*001a*/ 	.short	(.L_11 - .L_10)
.L_10:
        /*001c*/ 	.word	0x00000000
        /*0020*/ 	.short	0x0003
        /*0022*/ 	.short	0x0018
        /*0024*/ 	.byte	0x00, 0xf0, 0x11, 0x00


	//----- nvinfo : EIATTR_KPARAM_INFO
	.align		4
.L_11:
        /*0028*/ 	.byte	0x04, 0x17
        /*002a*/ 	.short	(.L_13 - .L_12)
.L_12:
        /*002c*/ 	.word	0x00000000
        /*0030*/ 	.short	0x0002
        /*0032*/ 	.short	0x0010
        /*0034*/ 	.byte	0x00, 0xf5, 0x21, 0x00


	//----- nvinfo : EIATTR_KPARAM_INFO
	.align		4
.L_13:
        /*0038*/ 	.byte	0x04, 0x17
        /*003a*/ 	.short	(.L_15 - .L_14)
.L_14:
        /*003c*/ 	.word	0x00000000
        /*0040*/ 	.short	0x0001
        /*0042*/ 	.short	0x0008
        /*0044*/ 	.byte	0x00, 0xf5, 0x21, 0x00


	//----- nvinfo : EIATTR_KPARAM_INFO
	.align		4
.L_15:
        /*0048*/ 	.byte	0x04, 0x17
        /*004a*/ 	.short	(.L_17 - .L_16)
.L_16:
        /*004c*/ 	.word	0x00000000
        /*0050*/ 	.short	0x0000
        /*0052*/ 	.short	0x0000
        /*0054*/ 	.byte	0x00, 0xf5, 0x21, 0x00


	//----- nvinfo : EIATTR_SPARSE_MMA_MASK
	.align		4
.L_17:
        /*0058*/ 	.byte	0x03, 0x50
        /*005a*/ 	.short	0x0000


	//----- nvinfo : EIATTR_MAXREG_COUNT
	.align		4
        /*005c*/ 	.byte	0x03, 0x1b
        /*005e*/ 	.short	0x00ff


	//----- nvinfo : EIATTR_MERCURY_ISA_VERSION
	.align		4
        /*0060*/ 	.byte	0x03, 0x5f
        /*0062*/ 	.short	0x0101


	//----- nvinfo : EIATTR_VRC_CTA_INIT_COUNT
	.align		4
        /*0064*/ 	.byte	0x02, 0x4a
	.zero		1
	.zero		1


	//----- nvinfo : EIATTR_EXIT_INSTR_OFFSETS
	.align		4
        /*0068*/ 	.byte	0x04, 0x1c
        /*006a*/ 	.short	(.L_19 - .L_18)


	//   ....[0]....
.L_18:
        /*006c*/ 	.word	0x000000e0


	//   ....[1]....
        /*0070*/ 	.word	0x000002b0


	//----- nvinfo : EIATTR_CBANK_PARAM_SIZE
	.align		4
.L_19:
        /*0074*/ 	.byte	0x03, 0x19
        /*0076*/ 	.short	0x0020


	//----- nvinfo : EIATTR_PARAM_CBANK
	.align		4
        /*0078*/ 	.byte	0x04, 0x0a
        /*007a*/ 	.short	(.L_21 - .L_20)
	.align		4
.L_20:
        /*007c*/ 	.word	index@(.nv.constant0._Z12apply_filterPhS_S_jj)
        /*0080*/ 	.short	0x0380
        /*0082*/ 	.short	0x0020


	//----- nvinfo : EIATTR_SW_WAR
	.align		4
.L_21:
        /*0084*/ 	.byte	0x04, 0x36
        /*0086*/ 	.short	(.L_23 - .L_22)
.L_22:
        /*0088*/ 	.word	0x00000008
.L_23:


//--------------------- .nv.callgraph             --------------------------
	.section	.nv.callgraph,"",@"SHT_CUDA_CALLGRAPH"
	.align	4
	.sectionentsize	8
	.align		4
        /*0000*/ 	.word	0x00000000
	.align		4
        /*0004*/ 	.word	0xffffffff
	.align		4
        /*0008*/ 	.word	0x00000000
	.align		4
        /*000c*/ 	.word	0xfffffffe
	.align		4
        /*0010*/ 	.word	0x00000000
	.align		4
        /*0014*/ 	.word	0xfffffffd
	.align		4
        /*0018*/ 	.word	0x00000000
	.align		4
        /*001c*/ 	.word	0xfffffffc


//--------------------- .text._Z12apply_filterPhS_S_jj --------------------------
	.section	.text._Z12apply_filterPhS_S_jj,"ax",@progbits
	.align	128
        .global         _Z12apply_filterPhS_S_jj
        .type           _Z12apply_filterPhS_S_jj,@function
        .size           _Z12apply_filterPhS_S_jj,(.L_x_1 - _Z12apply_filterPhS_S_jj)
        .other          _Z12apply_filterPhS_S_jj,@"STO_CUDA_ENTRY STV_DEFAULT"
_Z12apply_filterPhS_S_jj:
.text._Z12apply_filterPhS_S_jj:
[----:B------:R-:W-:Y:S01]  /*0000*/  LDC R1, c[0x0][0x37c] ;  /* 0x0000df00ff017b82 */ /* 0x000fe20000000800 */
[----:B------:R-:W0:Y:S07]  /*0010*/  S2R R5, SR_TID.Y ;  /* 0x0000000000057919 */ /* 0x000e2e0000002200 */
[----:B------:R-:W-:Y:S01]  /*0020*/  S2UR UR4, SR_CTAID.X ;  /* 0x00000000000479c3 */ /* 0x000fe20000002500 */
[----:B------:R-:W1:Y:S01]  /*0030*/  LDCU UR6, c[0x0][0x370] ;  /* 0x00006e00ff0677ac */ /* 0x000e620008000800 */
[----:B------:R-:W2:Y:S01]  /*0040*/  S2R R3, SR_TID.X ;  /* 0x0000000000037919 */ /* 0x000ea20000002100 */
[----:B------:R-:W2:Y:S05]  /*0050*/  LDCU UR7, c[0x0][0x360] ;  /* 0x00006c00ff0777ac */ /* 0x000eaa0008000800 */
[----:B------:R-:W1:Y:S01]  /*0060*/  S2UR UR5, SR_CTAID.Y ;  /* 0x00000000000579c3 */ /* 0x000e620000002600 */
[----:B------:R-:W3:Y:S07]  /*0070*/  LDCU.64 UR8, c[0x0][0x398] ;  /* 0x00007300ff0877ac */ /* 0x000eee0008000a00 */
[----:B------:R-:W0:Y:S01]  /*0080*/  LDC R0, c[0x0][0x364] ;  /* 0x0000d900ff007b82 */ /* 0x000e220000000800 */
[----:B-1----:R-:W-:-:S06]  /*0090*/  UIMAD UR4, UR5, UR6, UR4 ;  /* 0x00000006050472a4 */ /* 0x002fcc000f8e0204 */
[----:B0-----:R-:W-:Y:S01]  /*00a0*/  IMAD R0, R0, UR4, R5 ;  /* 0x0000000400007c24 */ /* 0x001fe2000f8e0205 */
[----:B---3--:R-:W-:-:S03]  /*00b0*/  UIMAD UR4, UR9, UR8, URZ ;  /* 0x00000008090472a4 */ /* 0x008fc6000f8e02ff */
[----:B--2---:R-:W-:-:S05]  /*00c0*/  IMAD R0, R0, UR7, R3 ;  /* 0x0000000700007c24 */ /* 0x004fca000f8e0203 */
[----:B------:R-:W-:-:S13]  /*00d0*/  ISETP.GE.U32.AND P0, PT, R0, UR4, PT ;  /* 0x0000000400007c0c */ /* 0x000fda000bf06070 */
[----:B------:R-:W-:Y:S05]  /*00e0*/  @P0 EXIT ;  /* 0x000000000000094d */ /* 0x000fea0003800000 */
[----:B------:R-:W0:Y:S01]  /*00f0*/  LDCU.128 UR8, c[0x0][0x380] ;  /* 0x00007000ff0877ac */ /* 0x000e220008000c00 */
[----:B------:R-:W1:Y:S01]  /*0100*/  LDCU.64 UR4, c[0x0][0x358] ;  /* 0x00006b00ff0477ac */ /* 0x000e620008000a00 */
[----:B------:R-:W2:Y:S01]  /*0110*/  LDCU.64 UR6, c[0x0][0x390] ;  /* 0x00007200ff0677ac */ /* 0x000ea20008000a00 */
[----:B0-----:R-:W-:-:S05]  /*0120*/  IADD3 R6, P0, PT, R0, UR10, RZ ;  /* 0x0000000a00067c10 */ /* 0x001fca000ff1e0ff */
[----:B------:R-:W-:Y:S01]  /*0130*/  IMAD.X R7, RZ, RZ, UR11, P0 ;  /* 0x0000000bff077e24 */ /* 0x000fe200080e06ff */
[----:B------:R-:W-:-:S04]  /*0140*/  IADD3 R2, P0, PT, R0, UR8, RZ ;  /* 0x0000000800027c10 */ /* 0x000fc8000ff1e0ff */
[----:B-1----:R-:W3:Y:S01]  /*0150*/  LDG.E.U8 R14, desc[UR4][R6.64] ;  /* 0x00000004060e7981 */ /* 0x002ee2000c1e1100 */
[----:B------:R-:W-:Y:S02]  /*0160*/  IADD3.X R3, PT, PT, RZ, UR9, RZ, P0, !PT ;  /* 0x00000009ff037c10 */ /* 0x000fe400087fe4ff */
[----:B--2---:R-:W-:-:S03]  /*0170*/  IADD3 R10, P0, PT, R0, UR6, RZ ;  /* 0x00000006000a7c10 */ /* 0x004fc6000ff1e0ff */
[----:B------:R-:W2:Y:S02]  /*0180*/  LDG.E.U8 R0, desc[UR4][R2.64] ;  /* 0x0000000402007981 */ /* 0x000ea4000c1e1100 */
[----:B------:R-:W-:-:S05]  /*0190*/  IMAD.X R11, RZ, RZ, UR7, P0 ;  /* 0x00000007ff0b7e24 */ /* 0x000fca00080e06ff */
[----:B------:R-:W4:Y:S01]  /*01a0*/  LDG.E.U8 R12, desc[UR4][R10.64] ;  /* 0x000000040a0c7981 */ /* 0x000f22000c1e1100 */
[----:B------:R-:W-:Y:S01]  /*01b0*/  UMOV UR6, 0x1c432ca5 ;  /* 0x1c432ca500067882 */ /* 0x000fe20000000000 */
[----:B------:R-:W-:Y:S01]  /*01c0*/  UMOV UR7, 0x3fe6e2eb ;  /* 0x3fe6e2eb00077882 */ /* 0x000fe20000000000 */
[----:B---3--:R-:W0:Y:S08]  /*01d0*/  I2F.F64.U16 R8, R14 ;  /* 0x0000000e00087312 */ /* 0x008e300000101800 */
[----:B--2---:R-:W1:Y:S01]  /*01e0*/  I2F.F64.U16 R4, R0 ;  /* 0x0000000000047312 */ /* 0x004e620000101800 */
[----:B0-----:R-:W-:-:S07]  /*01f0*/  DMUL R8, R8, UR6 ;  /* 0x0000000608087c28 */ /* 0x001fce0008000000 */
[----:B----4-:R-:W0:Y:S01]  /*0200*/  I2F.F64.U16 R12, R12 ;  /* 0x0000000c000c7312 */ /* 0x010e220000101800 */
[----:B------:R-:W-:Y:S01]  /*0210*/  UMOV UR6, 0xf9096bc ;  /* 0x0f9096bc00067882 */ /* 0x000fe20000000000 */
[----:B------:R-:W-:Y:S02]  /*0220*/  UMOV UR7, 0x3fcb367a ;  /* 0x3fcb367a00077882 */ /* 0x000fe40000000000 */
[----:B-1----:R-:W-:Y:S01]  /*0230*/  DFMA R4, R4, UR6, R8 ;  /* 0x0000000604047c2b */ /* 0x002fe20008000008 */
[----:B------:R-:W-:Y:S01]  /*0240*/  UMOV UR6, 0xfec56d5d ;  /* 0xfec56d5d00067882 */ /* 0x000fe20000000000 */
[----:B------:R-:W-:-:S06]  /*0250*/  UMOV UR7, 0x3fb27bb2 ;  /* 0x3fb27bb200077882 */ /* 0x000fcc0000000000 */
[----:B0-----:R-:W-:-:S10]  /*0260*/  DFMA R4, R12, UR6, R4 ;  /* 0x000000060c047c2b */ /* 0x001fd40008000004 */
[----:B------:R-:W0:Y:S02]  /*0270*/  F2I.U32.F64.TRUNC R5, R4 ;  /* 0x0000000400057311 */ /* 0x000e24000030d000 */
[----:B0-----:R-:W-:Y:S04]  /*0280*/  STG.E.U8 desc[UR4][R2.64], R5 ;  /* 0x0000000502007986 */ /* 0x001fe8000c101104 */
[----:B------:R-:W-:Y:S04]  /*0290*/  STG.E.U8 desc[UR4][R6.64], R5 ;  /* 0x0000000506007986 */ /* 0x000fe8000c101104 */
[----:B------:R-:W-:Y:S01]  /*02a0*/  STG.E.U8 desc[UR4][R10.64], R5 ;  /* 0x000000050a007986 */ /* 0x000fe2000c101104 */
[----:B------:R-:W-:Y:S05]  /*02b0*/  EXIT ;  /* 0x000000000000794d */ /* 0x000fea0003800000 */
.L_x_0:
[----:B------:R-:W-:-:S00]  /*02c0*/  BRA `(.L_x_0) ;  /* 0xfffffffc00fc7947 */ /* 0x000fc0000383ffff */
[----:B------:R-:W-:-:S00]  /*02d0*/  NOP ;  /* 0x0000000000007918 */ /* 0x000fc00000000000 */
        /* <DEDUP_REMOVED lines=10> */
.L_x_1:


//--------------------- .nv.shared.reserved.0     --------------------------
	.section	.nv.shared.reserved.0,"aw",@nobits
	.weak		__nv_reservedSMEM_offset_0_alias
	.size		__nv_reservedSMEM_offset_0_alias, 0, 64
	.other		__nv_reservedSMEM_offset_0_alias,@"STO_CUDA_RESERVED_SHARED STV_DEFAULT"
__nv_reservedSMEM_offset_0_alias:
	.zero		0
	.zero		64


//--------------------- .nv.constant0._Z12apply_filterPhS_S_jj --------------------------
	.section	.nv.constant0._Z12apply_filterPhS_S_jj,"a",@progbits
	.sectionflags	@""
	.align	4
.nv.constant0._Z12apply_filterPhS_S_jj:
	.zero		928


//--------------------- SYMBOLS --------------------------

	.type		.nv.reservedSmem.offset0,@object
	.size		.nv.reservedSmem.offset0,0x4
